//
// Generated by NVIDIA NVVM Compiler
//
// Compiler Build ID: CL-36424714
// Cuda compilation tools, release 13.0, V13.0.88
// Based on NVVM 20.0.0
//

.version 9.0
.target sm_100
.address_size 64

	// .globl	_Z9matrixAddPiS_S_ii

.visible .entry _Z9matrixAddPiS_S_ii(
	.param .u64 .ptr .align 1 _Z9matrixAddPiS_S_ii_param_0,
	.param .u64 .ptr .align 1 _Z9matrixAddPiS_S_ii_param_1,
	.param .u64 .ptr .align 1 _Z9matrixAddPiS_S_ii_param_2,
	.param .u32 _Z9matrixAddPiS_S_ii_param_3,
	.param .u32 _Z9matrixAddPiS_S_ii_param_4
)
{
	.reg .pred 	%p<4>;
	.reg .b32 	%r<17>;
	.reg .b64 	%rd<11>;

	ld.param.u64 	%rd1, [_Z9matrixAddPiS_S_ii_param_0];
	ld.param.u64 	%rd2, [_Z9matrixAddPiS_S_ii_param_1];
	ld.param.u64 	%rd3, [_Z9matrixAddPiS_S_ii_param_2];
	ld.param.u32 	%r3, [_Z9matrixAddPiS_S_ii_param_3];
	ld.param.u32 	%r4, [_Z9matrixAddPiS_S_ii_param_4];
	mov.u32 	%r6, %tid.x;
	mov.u32 	%r7, %ctaid.x;
	mov.u32 	%r8, %ntid.x;
	mad.lo.s32 	%r1, %r7, %r8, %r6;
	mov.u32 	%r9, %tid.y;
	mov.u32 	%r10, %ctaid.y;
	mov.u32 	%r11, %ntid.y;
	mad.lo.s32 	%r12, %r10, %r11, %r9;
	setp.ge.s32 	%p1, %r1, %r3;
	setp.ge.s32 	%p2, %r12, %r4;
	or.pred  	%p3, %p1, %p2;
	@%p3 bra 	$L__BB0_2;
	cvta.to.global.u64 	%rd4, %rd1;
	cvta.to.global.u64 	%rd5, %rd2;
	cvta.to.global.u64 	%rd6, %rd3;
	mad.lo.s32 	%r13, %r3, %r12, %r1;
	mul.wide.s32 	%rd7, %r13, 4;
	add.s64 	%rd8, %rd4, %rd7;
	ld.global.u32 	%r14, [%rd8];
	add.s64 	%rd9, %rd5, %rd7;
	ld.global.u32 	%r15, [%rd9];
	add.s32 	%r16, %r15, %r14;
	add.s64 	%rd10, %rd6, %rd7;
	st.global.u32 	[%rd10], %r16;
$L__BB0_2:
	ret;

}


// ===== COMPILED SASS (sm_100) =====

	.target	sm_100

	.elftype	@"ET_EXEC"


//--------------------- .note.nv.tkinfo           --------------------------
	.section	.note.nv.tkinfo,"",@"SHT_NOTE"
	.sectionflags	@"SHF_NOTE_NV_TKINFO"
	.tkinfo
        /*0018*/ 	.word	0x00000002
        /*0030*/ 	.string	""
        /*0030*/ 	.string	"ptxas"
        /*0030*/ 	.string	"Cuda compilation tools, release 13.0, V13.0.88"
        /*0030*/ 	.string	"Build cuda_13.0.r13.0/compiler.36424714_0"
        /*0030*/ 	.string	"-arch sm_100 -m 64 "



//--------------------- .note.nv.cuinfo           --------------------------
	.section	.note.nv.cuinfo,"",@"SHT_NOTE"
	.sectionflags	@"SHF_NOTE_NV_CUINFO"
        /*0018*/ 	.short	0x0002
        /*001a*/ 	.short	0x0064
        /*001c*/ 	.short	0x0082
	.zero		2


//--------------------- .nv.info                  --------------------------
	.section	.nv.info,"",@"SHT_CUDA_INFO"
	.align	4


	//----- nvinfo : EIATTR_REGCOUNT
	.align		4
        /*0000*/ 	.byte	0x04, 0x2f
        /*0002*/ 	.short	(.L_1 - .L_0)
	.align		4
.L_0:
        /*0004*/ 	.word	index@(_Z9matrixAddPiS_S_ii)
        /*0008*/ 	.word	0x0000000c


	//----- nvinfo : EIATTR_FRAME_SIZE
	.align		4
.L_1:
        /*000c*/ 	.byte	0x04, 0x11
        /*000e*/ 	.short	(.L_3 - .L_2)
	.align		4
.L_2:
        /*0010*/ 	.word	index@(_Z9matrixAddPiS_S_ii)
        /*0014*/ 	.word	0x00000000


	//----- nvinfo : EIATTR_MIN_STACK_SIZE
	.align		4
.L_3:
        /*0018*/ 	.byte	0x04, 0x12
        /*001a*/ 	.short	(.L_5 - .L_4)
	.align		4
.L_4:
        /*001c*/ 	.word	index@(_Z9matrixAddPiS_S_ii)
        /*0020*/ 	.word	0x00000000
.L_5:


//--------------------- .nv.compat                --------------------------
	.section	.nv.compat,"",@"SHT_CUDA_COMPAT_INFO"
	.align	4
        /*0000*/ 	.byte	0x02, 0x09, 0x00, 0x00, 0x02, 0x02, 0x01, 0x00, 0x02, 0x05, 0x05, 0x00, 0x03, 0x07, 0x01, 0x01
        /*0010*/ 	.byte	0x02, 0x03, 0x00, 0x00, 0x02, 0x06, 0x01, 0x00, 0x04, 0x0b, 0x08, 0x00, 0x09, 0x00, 0x00, 0x00
        /*0020*/ 	.byte	0x00, 0x00, 0x00, 0x00


//--------------------- .nv.info._Z9matrixAddPiS_S_ii --------------------------
	.section	.nv.info._Z9matrixAddPiS_S_ii,"",@"SHT_CUDA_INFO"
	.sectionflags	@""
	.align	4


	//----- nvinfo : EIATTR_CUDA_API_VERSION
	.align		4
        /*0000*/ 	.byte	0x04, 0x37
        /*0002*/ 	.short	(.L_7 - .L_6)
.L_6:
        /*0004*/ 	.word	0x00000082


	//----- nvinfo : EIATTR_KPARAM_INFO
	.align		4
.L_7:
        /*0008*/ 	.byte	0x04, 0x17
        /*000a*/ 	.short	(.L_9 - .L_8)
.L_8:
        /*000c*/ 	.word	0x00000000
        /*0010*/ 	.short	0x0004
        /*0012*/ 	.short	0x001c
        /*0014*/ 	.byte	0x00, 0xf0, 0x11, 0x00


	//----- nvinfo : EIATTR_KPARAM_INFO
	.align		4
.L_9:
        /*0018*/ 	.byte	0x04, 0x17
        /*001a*/ 	.short	(.L_11 - .L_10)
.L_10:
        /*001c*/ 	.word	0x00000000
        /*0020*/ 	.short	0x0003
        /*0022*/ 	.short	0x0018
        /*0024*/ 	.byte	0x00, 0xf0, 0x11, 0x00


	//----- nvinfo : EIATTR_KPARAM_INFO
	.align		4
.L_11:
        /*0028*/ 	.byte	0x04, 0x17
        /*002a*/ 	.short	(.L_13 - .L_12)
.L_12:
        /*002c*/ 	.word	0x00000000
        /*0030*/ 	.short	0x0002
        /*0032*/ 	.short	0x0010
        /*0034*/ 	.byte	0x00, 0xf5, 0x21, 0x00


	//----- nvinfo : EIATTR_KPARAM_INFO
	.align		4
.L_13:
        /*0038*/ 	.byte	0x04, 0x17
        /*003a*/ 	.short	(.L_15 - .L_14)
.L_14:
        /*003c*/ 	.word	0x00000000
        /*0040*/ 	.short	0x0001
        /*0042*/ 	.short	0x0008
        /*0044*/ 	.byte	0x00, 0xf5, 0x21, 0x00


	//----- nvinfo : EIATTR_KPARAM_INFO
	.align		4
.L_15:
        /*0048*/ 	.byte	0x04, 0x17
        /*004a*/ 	.short	(.L_17 - .L_16)
.L_16:
        /*004c*/ 	.word	0x00000000
        /*0050*/ 	.short	0x0000
        /*0052*/ 	.short	0x0000
        /*0054*/ 	.byte	0x00, 0xf5, 0x21, 0x00


	//----- nvinfo : EIATTR_SPARSE_MMA_MASK
	.align		4
.L_17:
        /*0058*/ 	.byte	0x03, 0x50
        /*005a*/ 	.short	0x0000


	//----- nvinfo : EIATTR_MAXREG_COUNT
	.align		4
        /*005c*/ 	.byte	0x03, 0x1b
        /*005e*/ 	.short	0x00ff


	//----- nvinfo : EIATTR_MERCURY_ISA_VERSION
	.align		4
        /*0060*/ 	.byte	0x03, 0x5f
        /*0062*/ 	.short	0x0101


	//----- nvinfo : EIATTR_VRC_CTA_INIT_COUNT
	.align		4
        /*0064*/ 	.byte	0x02, 0x4a
	.zero		1
	.zero		1


	//----- nvinfo : EIATTR_EXIT_INSTR_OFFSETS
	.align		4
        /*0068*/ 	.byte	0x04, 0x1c
        /*006a*/ 	.short	(.L_19 - .L_18)


	//   ....[0]....
.L_18:
        /*006c*/ 	.word	0x000000c0


	//   ....[1]....
        /*0070*/ 	.word	0x00000190


	//----- nvinfo : EIATTR_CBANK_PARAM_SIZE
	.align		4
.L_19:
        /*0074*/ 	.byte	0x03, 0x19
        /*0076*/ 	.short	0x0020


	//----- nvinfo : EIATTR_PARAM_CBANK
	.align		4
        /*0078*/ 	.byte	0x04, 0x0a
        /*007a*/ 	.short	(.L_21 - .L_20)
	.align		4
.L_20:
        /*007c*/ 	.word	index@(.nv.constant0._Z9matrixAddPiS_S_ii)
        /*0080*/ 	.short	0x0380
        /*0082*/ 	.short	0x0020


	//----- nvinfo : EIATTR_SW_WAR
	.align		4
.L_21:
        /*0084*/ 	.byte	0x04, 0x36
        /*0086*/ 	.short	(.L_23 - .L_22)
.L_22:
        /*0088*/ 	.word	0x00000008
.L_23:


//--------------------- .nv.callgraph             --------------------------
	.section	.nv.callgraph,"",@"SHT_CUDA_CALLGRAPH"
	.align	4
	.sectionentsize	8
	.align		4
        /*0000*/ 	.word	0x00000000
	.align		4
        /*0004*/ 	.word	0xffffffff
	.align		4
        /*0008*/ 	.word	0x00000000
	.align		4
        /*000c*/ 	.word	0xfffffffe
	.align		4
        /*0010*/ 	.word	0x00000000
	.align		4
        /*0014*/ 	.word	0xfffffffd
	.align		4
        /*0018*/ 	.word	0x00000000
	.align		4
        /*001c*/ 	.word	0xfffffffc


//--------------------- .text._Z9matrixAddPiS_S_ii --------------------------
	.section	.text._Z9matrixAddPiS_S_ii,"ax",@progbits
	.align	128
        .global         _Z9matrixAddPiS_S_ii
        .type           _Z9matrixAddPiS_S_ii,@function
        .size           _Z9matrixAddPiS_S_ii,(.L_x_1 - _Z9matrixAddPiS_S_ii)
        .other          _Z9matrixAddPiS_S_ii,@"STO_CUDA_ENTRY STV_DEFAULT"
_Z9matrixAddPiS_S_ii:
.text._Z9matrixAddPiS_S_ii:
[----:B------:R-:W-:Y:S01]  /*0000*/  LDC R1, c[0x0][0x37c] ;  /* 0x0000df00ff017b82 */ /* 0x000fe20000000800 */
[----:B------:R-:W0:Y:S07]  /*0010*/  S2R R7, SR_TID.Y ;  /* 0x0000000000077919 */ /* 0x000e2e0000002200 */
[----:B------:R-:W1:Y:S01]  /*0020*/  LDC R3, c[0x0][0x360] ;  /* 0x0000d800ff037b82 */ /* 0x000e620000000800 */
[----:B------:R-:W2:Y:S01]  /*0030*/  LDCU.64 UR6, c[0x0][0x398] ;  /* 0x00007300ff0677ac */ /* 0x000ea20008000a00 */
[----:B------:R-:W1:Y:S06]  /*0040*/  S2R R0, SR_TID.X ;  /* 0x0000000000007919 */ /* 0x000e6c0000002100 */
[----:B------:R-:W0:Y:S08]  /*0050*/  S2UR UR5, SR_CTAID.Y ;  /* 0x00000000000579c3 */ /* 0x000e300000002600 */
[----:B------:R-:W0:Y:S08]  /*0060*/  LDC R2, c[0x0][0x364] ;  /* 0x0000d900ff027b82 */ /* 0x000e300000000800 */
[----:B------:R-:W1:Y:S01]  /*0070*/  S2UR UR4, SR_CTAID.X ;  /* 0x00000000000479c3 */ /* 0x000e620000002500 */
[----:B0-----:R-:W-:-:S05]  /*0080*/  IMAD R7, R2, UR5, R7 ;  /* 0x0000000502077c24 */ /* 0x001fca000f8e0207 */
[----:B--2---:R-:W-:Y:S01]  /*0090*/  ISETP.GE.AND P0, PT, R7, UR7, PT ;  /* 0x0000000707007c0c */ /* 0x004fe2000bf06270 */
[----:B-1----:R-:W-:-:S05]  /*00a0*/  IMAD R0, R3, UR4, R0 ;  /* 0x0000000403007c24 */ /* 0x002fca000f8e0200 */
[----:B------:R-:W-:-:S13]  /*00b0*/  ISETP.GE.OR P0, PT, R0, UR6, P0 ;  /* 0x0000000600007c0c */ /* 0x000fda0008706670 */
[----:B------:R-:W-:Y:S05]  /*00c0*/  @P0 EXIT ;  /* 0x000000000000094d */ /* 0x000fea0003800000 */
[----:B------:R-:W0:Y:S01]  /*00d0*/  LDC.64 R2, c[0x0][0x380] ;  /* 0x0000e000ff027b82 */ /* 0x000e220000000a00 */
[----:B------:R-:W1:Y:S01]  /*00e0*/  LDCU.64 UR4, c[0x0][0x358] ;  /* 0x00006b00ff0477ac */ /* 0x000e620008000a00 */
[----:B------:R-:W-:-:S06]  /*00f0*/  IMAD R9, R7, UR6, R0 ;  /* 0x0000000607097c24 */ /* 0x000fcc000f8e0200 */
[----:B------:R-:W2:Y:S08]  /*0100*/  LDC.64 R4, c[0x0][0x388] ;  /* 0x0000e200ff047b82 */ /* 0x000eb00000000a00 */
[----:B------:R-:W3:Y:S01]  /*0110*/  LDC.64 R6, c[0x0][0x390] ;  /* 0x0000e400ff067b82 */ /* 0x000ee20000000a00 */
[----:B0-----:R-:W-:-:S06]  /*0120*/  IMAD.WIDE R2, R9, 0x4, R2 ;  /* 0x0000000409027825 */ /* 0x001fcc00078e0202 */
[----:B-1----:R-:W4:Y:S01]  /*0130*/  LDG.E R2, desc[UR4][R2.64] ;  /* 0x0000000402027981 */ /* 0x002f22000c1e1900 */
[----:B--2---:R-:W-:-:S06]  /*0140*/  IMAD.WIDE R4, R9, 0x4, R4 ;  /* 0x0000000409047825 */ /* 0x004fcc00078e0204 */
[----:B------:R-:W4:Y:S01]  /*0150*/  LDG.E R5, desc[UR4][R4.64] ;  /* 0x0000000404057981 */ /* 0x000f22000c1e1900 */
[----:B---3--:R-:W-:Y:S01]  /*0160*/  IMAD.WIDE R6, R9, 0x4, R6 ;  /* 0x0000000409067825 */ /* 0x008fe200078e0206 */
[----:B----4-:R-:W-:-:S05]  /*0170*/  IADD3 R9, PT, PT, R2, R5, RZ ;  /* 0x0000000502097210 */ /* 0x010fca0007ffe0ff */
[----:B------:R-:W-:Y:S01]  /*0180*/  STG.E desc[UR4][R6.64], R9 ;  /* 0x0000000906007986 */ /* 0x000fe2000c101904 */
[----:B------:R-:W-:Y:S05]  /*0190*/  EXIT ;  /* 0x000000000000794d */ /* 0x000fea0003800000 */
.L_x_0:
[----:B------:R-:W-:-:S00]  /*01a0*/  BRA `(.L_x_0) ;  /* 0xfffffffc00fc7947 */ /* 0x000fc0000383ffff */
[----:B------:R-:W-:-:S00]  /*01b0*/  NOP ;  /* 0x0000000000007918 */ /* 0x000fc00000000000 */
        /* <DEDUP_REMOVED lines=12> */
.L_x_1:


//--------------------- .nv.shared.reserved.0     --------------------------
	.section	.nv.shared.reserved.0,"aw",@nobits
	.weak		__nv_reservedSMEM_offset_0_alias
	.size		__nv_reservedSMEM_offset_0_alias, 0, 64
	.other		__nv_reservedSMEM_offset_0_alias,@"STO_CUDA_RESERVED_SHARED STV_DEFAULT"
__nv_reservedSMEM_offset_0_alias:
	.zero		0
	.zero		64


//--------------------- .nv.constant0._Z9matrixAddPiS_S_ii --------------------------
	.section	.nv.constant0._Z9matrixAddPiS_S_ii,"a",@progbits
	.sectionflags	@""
	.align	4
.nv.constant0._Z9matrixAddPiS_S_ii:
	.zero		928


//--------------------- SYMBOLS --------------------------

	.type		.nv.reservedSmem.offset0,@object
	.size		.nv.reservedSmem.offset0,0x4
